//
// Generated by NVIDIA NVVM Compiler
//
// Compiler Build ID: CL-36424714
// Cuda compilation tools, release 13.0, V13.0.88
// Based on NVVM 20.0.0
//

.version 9.0
.target sm_100
.address_size 64

	// .globl	_Z17markValidElementsPfPii
// _ZZ20streamCompactionWarpPfS_PiiE11warpOffsets has been demoted
.extern .shared .align 16 .b8 sdata[];
.extern .shared .align 16 .b8 sharedMem[];

.visible .entry _Z17markValidElementsPfPii(
	.param .u64 .ptr .align 1 _Z17markValidElementsPfPii_param_0,
	.param .u64 .ptr .align 1 _Z17markValidElementsPfPii_param_1,
	.param .u32 _Z17markValidElementsPfPii_param_2
)
{
	.reg .pred 	%p<3>;
	.reg .b32 	%r<7>;
	.reg .b32 	%f<2>;
	.reg .b64 	%rd<8>;

	ld.param.u64 	%rd1, [_Z17markValidElementsPfPii_param_0];
	ld.param.u64 	%rd2, [_Z17markValidElementsPfPii_param_1];
	ld.param.u32 	%r2, [_Z17markValidElementsPfPii_param_2];
	mov.u32 	%r3, %ctaid.x;
	mov.u32 	%r4, %ntid.x;
	mov.u32 	%r5, %tid.x;
	mad.lo.s32 	%r1, %r3, %r4, %r5;
	setp.ge.s32 	%p1, %r1, %r2;
	@%p1 bra 	$L__BB0_2;
	cvta.to.global.u64 	%rd3, %rd1;
	cvta.to.global.u64 	%rd4, %rd2;
	mul.wide.s32 	%rd5, %r1, 4;
	add.s64 	%rd6, %rd3, %rd5;
	ld.global.f32 	%f1, [%rd6];
	setp.gt.f32 	%p2, %f1, 0f00000000;
	selp.u32 	%r6, 1, 0, %p2;
	add.s64 	%rd7, %rd4, %rd5;
	st.global.u32 	[%rd7], %r6;
$L__BB0_2:
	ret;

}
	// .globl	_Z13exclusiveScanPii
.visible .entry _Z13exclusiveScanPii(
	.param .u64 .ptr .align 1 _Z13exclusiveScanPii_param_0,
	.param .u32 _Z13exclusiveScanPii_param_1
)
{
	.reg .pred 	%p<10>;
	.reg .b32 	%r<53>;
	.reg .b64 	%rd<5>;

	ld.param.u64 	%rd2, [_Z13exclusiveScanPii_param_0];
	ld.param.u32 	%r15, [_Z13exclusiveScanPii_param_1];
	cvta.to.global.u64 	%rd3, %rd2;
	mov.u32 	%r1, %tid.x;
	setp.ge.s32 	%p1, %r1, %r15;
	mul.wide.u32 	%rd4, %r1, 4;
	add.s64 	%rd1, %rd3, %rd4;
	shl.b32 	%r16, %r1, 2;
	mov.u32 	%r17, sdata;
	add.s32 	%r2, %r17, %r16;
	@%p1 bra 	$L__BB1_2;
	ld.global.u32 	%r19, [%rd1];
	st.shared.u32 	[%r2], %r19;
	bra.uni 	$L__BB1_3;
$L__BB1_2:
	mov.b32 	%r18, 0;
	st.shared.u32 	[%r2], %r18;
$L__BB1_3:
	bar.sync 	0;
	shr.s32 	%r48, %r15, 1;
	setp.lt.s32 	%p2, %r48, 1;
	mov.b32 	%r50, 1;
	@%p2 bra 	$L__BB1_8;
	shl.b32 	%r22, %r1, 1;
	or.b32  	%r4, %r22, 1;
	mov.b32 	%r50, 1;
$L__BB1_5:
	bar.sync 	0;
	setp.ge.s32 	%p3, %r1, %r48;
	@%p3 bra 	$L__BB1_7;
	mul.lo.s32 	%r23, %r50, %r4;
	shl.b32 	%r24, %r23, 2;
	add.s32 	%r26, %r17, %r24;
	ld.shared.u32 	%r27, [%r26+-4];
	shl.b32 	%r28, %r50, 2;
	add.s32 	%r29, %r26, %r28;
	ld.shared.u32 	%r30, [%r29+-4];
	add.s32 	%r31, %r30, %r27;
	st.shared.u32 	[%r29+-4], %r31;
$L__BB1_7:
	shl.b32 	%r50, %r50, 1;
	shr.u32 	%r8, %r48, 1;
	setp.gt.u32 	%p4, %r48, 1;
	mov.u32 	%r48, %r8;
	@%p4 bra 	$L__BB1_5;
$L__BB1_8:
	setp.ne.s32 	%p5, %r1, 0;
	@%p5 bra 	$L__BB1_10;
	shl.b32 	%r32, %r15, 2;
	add.s32 	%r34, %r17, %r32;
	mov.b32 	%r35, 0;
	st.shared.u32 	[%r34+-4], %r35;
$L__BB1_10:
	setp.lt.s32 	%p6, %r15, 2;
	@%p6 bra 	$L__BB1_15;
	shl.b32 	%r37, %r1, 1;
	or.b32  	%r10, %r37, 1;
	mov.b32 	%r51, 1;
$L__BB1_12:
	shr.u32 	%r50, %r50, 1;
	bar.sync 	0;
	setp.ge.u32 	%p7, %r1, %r51;
	@%p7 bra 	$L__BB1_14;
	mul.lo.s32 	%r38, %r50, %r10;
	shl.b32 	%r39, %r38, 2;
	add.s32 	%r41, %r17, %r39;
	ld.shared.u32 	%r42, [%r41+-4];
	shl.b32 	%r43, %r50, 2;
	add.s32 	%r44, %r41, %r43;
	ld.shared.u32 	%r45, [%r44+-4];
	st.shared.u32 	[%r41+-4], %r45;
	add.s32 	%r46, %r45, %r42;
	st.shared.u32 	[%r44+-4], %r46;
$L__BB1_14:
	shl.b32 	%r51, %r51, 1;
	setp.lt.s32 	%p8, %r51, %r15;
	@%p8 bra 	$L__BB1_12;
$L__BB1_15:
	setp.ge.s32 	%p9, %r1, %r15;
	bar.sync 	0;
	@%p9 bra 	$L__BB1_17;
	ld.shared.u32 	%r47, [%r2];
	st.global.u32 	[%rd1], %r47;
$L__BB1_17:
	ret;

}
	// .globl	_Z15scatterElementsPfS_PiS0_i
.visible .entry _Z15scatterElementsPfS_PiS0_i(
	.param .u64 .ptr .align 1 _Z15scatterElementsPfS_PiS0_i_param_0,
	.param .u64 .ptr .align 1 _Z15scatterElementsPfS_PiS0_i_param_1,
	.param .u64 .ptr .align 1 _Z15scatterElementsPfS_PiS0_i_param_2,
	.param .u64 .ptr .align 1 _Z15scatterElementsPfS_PiS0_i_param_3,
	.param .u32 _Z15scatterElementsPfS_PiS0_i_param_4
)
{
	.reg .pred 	%p<3>;
	.reg .b32 	%r<8>;
	.reg .b32 	%f<2>;
	.reg .b64 	%rd<16>;

	ld.param.u64 	%rd1, [_Z15scatterElementsPfS_PiS0_i_param_0];
	ld.param.u64 	%rd2, [_Z15scatterElementsPfS_PiS0_i_param_1];
	ld.param.u64 	%rd3, [_Z15scatterElementsPfS_PiS0_i_param_2];
	ld.param.u64 	%rd4, [_Z15scatterElementsPfS_PiS0_i_param_3];
	ld.param.u32 	%r2, [_Z15scatterElementsPfS_PiS0_i_param_4];
	mov.u32 	%r3, %ctaid.x;
	mov.u32 	%r4, %ntid.x;
	mov.u32 	%r5, %tid.x;
	mad.lo.s32 	%r1, %r3, %r4, %r5;
	setp.ge.s32 	%p1, %r1, %r2;
	@%p1 bra 	$L__BB2_3;
	cvta.to.global.u64 	%rd5, %rd3;
	mul.wide.s32 	%rd6, %r1, 4;
	add.s64 	%rd7, %rd5, %rd6;
	ld.global.u32 	%r6, [%rd7];
	setp.eq.s32 	%p2, %r6, 0;
	@%p2 bra 	$L__BB2_3;
	cvta.to.global.u64 	%rd8, %rd1;
	add.s64 	%rd10, %rd8, %rd6;
	ld.global.f32 	%f1, [%rd10];
	cvta.to.global.u64 	%rd11, %rd4;
	add.s64 	%rd12, %rd11, %rd6;
	ld.global.u32 	%r7, [%rd12];
	cvta.to.global.u64 	%rd13, %rd2;
	mul.wide.s32 	%rd14, %r7, 4;
	add.s64 	%rd15, %rd13, %rd14;
	st.global.f32 	[%rd15], %f1;
$L__BB2_3:
	ret;

}
	// .globl	_Z25streamCompactionOptimizedPfS_Pii
.visible .entry _Z25streamCompactionOptimizedPfS_Pii(
	.param .u64 .ptr .align 1 _Z25streamCompactionOptimizedPfS_Pii_param_0,
	.param .u64 .ptr .align 1 _Z25streamCompactionOptimizedPfS_Pii_param_1,
	.param .u64 .ptr .align 1 _Z25streamCompactionOptimizedPfS_Pii_param_2,
	.param .u32 _Z25streamCompactionOptimizedPfS_Pii_param_3
)
{
	.reg .pred 	%p<12>;
	.reg .b32 	%r<42>;
	.reg .b32 	%f<5>;
	.reg .b64 	%rd<11>;

	ld.param.u64 	%rd1, [_Z25streamCompactionOptimizedPfS_Pii_param_0];
	ld.param.u64 	%rd2, [_Z25streamCompactionOptimizedPfS_Pii_param_1];
	ld.param.u64 	%rd3, [_Z25streamCompactionOptimizedPfS_Pii_param_2];
	ld.param.u32 	%r14, [_Z25streamCompactionOptimizedPfS_Pii_param_3];
	mov.u32 	%r1, %ntid.x;
	mov.u32 	%r2, %tid.x;
	mov.u32 	%r16, %ctaid.x;
	mul.lo.s32 	%r3, %r16, %r1;
	add.s32 	%r4, %r3, %r2;
	setp.ge.s32 	%p1, %r4, %r14;
	mov.f32 	%f4, 0f00000000;
	mov.b32 	%r39, 0;
	@%p1 bra 	$L__BB3_2;
	cvta.to.global.u64 	%rd4, %rd1;
	mul.wide.s32 	%rd5, %r4, 4;
	add.s64 	%rd6, %rd4, %rd5;
	ld.global.f32 	%f4, [%rd6];
	setp.gt.f32 	%p2, %f4, 0f00000000;
	selp.u32 	%r39, 1, 0, %p2;
$L__BB3_2:
	shl.b32 	%r17, %r2, 2;
	mov.u32 	%r18, sharedMem;
	add.s32 	%r7, %r18, %r17;
	st.shared.u32 	[%r7], %r39;
	bar.sync 	0;
	setp.lt.u32 	%p3, %r1, 2;
	@%p3 bra 	$L__BB3_9;
	mov.b32 	%r40, 1;
$L__BB3_4:
	setp.lt.u32 	%p4, %r2, %r40;
	mov.b32 	%r41, 0;
	@%p4 bra 	$L__BB3_6;
	sub.s32 	%r21, %r2, %r40;
	shl.b32 	%r22, %r21, 2;
	add.s32 	%r24, %r18, %r22;
	ld.shared.u32 	%r41, [%r24];
$L__BB3_6:
	setp.lt.u32 	%p5, %r2, %r40;
	bar.sync 	0;
	@%p5 bra 	$L__BB3_8;
	ld.shared.u32 	%r25, [%r7];
	add.s32 	%r26, %r25, %r41;
	st.shared.u32 	[%r7], %r26;
$L__BB3_8:
	bar.sync 	0;
	shl.b32 	%r40, %r40, 1;
	setp.lt.u32 	%p6, %r40, %r1;
	@%p6 bra 	$L__BB3_4;
$L__BB3_9:
	shl.b32 	%r27, %r1, 2;
	add.s32 	%r12, %r18, %r27;
	ld.shared.u32 	%r29, [%r7];
	add.s32 	%r13, %r12, %r17;
	st.shared.u32 	[%r13], %r29;
	bar.sync 	0;
	setp.eq.s32 	%p7, %r2, 0;
	@%p7 bra 	$L__BB3_11;
	ld.shared.u32 	%r31, [%r7+-4];
	st.shared.u32 	[%r13], %r31;
	bra.uni 	$L__BB3_12;
$L__BB3_11:
	mov.b32 	%r32, 0;
	st.shared.u32 	[%r12], %r32;
$L__BB3_12:
	setp.ge.s32 	%p8, %r4, %r14;
	bar.sync 	0;
	setp.eq.s32 	%p9, %r39, 0;
	or.pred  	%p10, %p8, %p9;
	@%p10 bra 	$L__BB3_14;
	ld.shared.u32 	%r34, [%r13];
	add.s32 	%r35, %r34, %r3;
	cvta.to.global.u64 	%rd7, %rd2;
	mul.wide.u32 	%rd8, %r35, 4;
	add.s64 	%rd9, %rd7, %rd8;
	st.global.f32 	[%rd9], %f4;
$L__BB3_14:
	add.s32 	%r36, %r1, -1;
	setp.ne.s32 	%p11, %r2, %r36;
	@%p11 bra 	$L__BB3_16;
	ld.shared.u32 	%r37, [%r7];
	cvta.to.global.u64 	%rd10, %rd3;
	atom.global.add.u32 	%r38, [%rd10], %r37;
$L__BB3_16:
	ret;

}
	// .globl	_Z20streamCompactionWarpPfS_Pii
.visible .entry _Z20streamCompactionWarpPfS_Pii(
	.param .u64 .ptr .align 1 _Z20streamCompactionWarpPfS_Pii_param_0,
	.param .u64 .ptr .align 1 _Z20streamCompactionWarpPfS_Pii_param_1,
	.param .u64 .ptr .align 1 _Z20streamCompactionWarpPfS_Pii_param_2,
	.param .u32 _Z20streamCompactionWarpPfS_Pii_param_3
)
{
	.reg .pred 	%p<7>;
	.reg .b16 	%rs<5>;
	.reg .b32 	%r<21>;
	.reg .b32 	%f<5>;
	.reg .b64 	%rd<11>;
	// demoted variable
	.shared .align 4 .b8 _ZZ20streamCompactionWarpPfS_PiiE11warpOffsets[128];
	ld.param.u64 	%rd1, [_Z20streamCompactionWarpPfS_Pii_param_0];
	ld.param.u64 	%rd2, [_Z20streamCompactionWarpPfS_Pii_param_1];
	ld.param.u64 	%rd3, [_Z20streamCompactionWarpPfS_Pii_param_2];
	ld.param.u32 	%r6, [_Z20streamCompactionWarpPfS_Pii_param_3];
	mov.u32 	%r7, %ctaid.x;
	mov.u32 	%r8, %ntid.x;
	mov.u32 	%r1, %tid.x;
	mad.lo.s32 	%r2, %r7, %r8, %r1;
	setp.ge.s32 	%p1, %r2, %r6;
	mov.b16 	%rs4, 0;
	mov.f32 	%f4, 0f00000000;
	@%p1 bra 	$L__BB4_2;
	cvta.to.global.u64 	%rd4, %rd1;
	mul.wide.s32 	%rd5, %r2, 4;
	add.s64 	%rd6, %rd4, %rd5;
	ld.global.f32 	%f4, [%rd6];
	setp.gt.f32 	%p2, %f4, 0f00000000;
	selp.u16 	%rs4, 1, 0, %p2;
$L__BB4_2:
	and.b32  	%r9, %r1, 31;
	setp.ne.s16 	%p3, %rs4, 0;
	mov.b32 	%r10, -1;
	vote.sync.ballot.b32 	%r3, %p3, %r10;
	shl.b32 	%r11, %r10, %r9;
	not.b32 	%r12, %r11;
	and.b32  	%r4, %r3, %r12;
	setp.ne.s32 	%p5, %r9, 0;
	shr.u32 	%r13, %r1, 3;
	and.b32  	%r14, %r13, 124;
	mov.u32 	%r15, _ZZ20streamCompactionWarpPfS_PiiE11warpOffsets;
	add.s32 	%r5, %r15, %r14;
	@%p5 bra 	$L__BB4_4;
	popc.b32 	%r16, %r3;
	cvta.to.global.u64 	%rd7, %rd3;
	atom.global.add.u32 	%r17, [%rd7], %r16;
	st.shared.u32 	[%r5], %r17;
$L__BB4_4:
	bar.sync 	0;
	setp.eq.s16 	%p6, %rs4, 0;
	@%p6 bra 	$L__BB4_6;
	ld.shared.u32 	%r18, [%r5];
	popc.b32 	%r19, %r4;
	add.s32 	%r20, %r18, %r19;
	cvta.to.global.u64 	%rd8, %rd2;
	mul.wide.s32 	%rd9, %r20, 4;
	add.s64 	%rd10, %rd8, %rd9;
	st.global.f32 	[%rd10], %f4;
$L__BB4_6:
	ret;

}


// ===== COMPILED SASS (sm_100) =====

	.target	sm_100

	.elftype	@"ET_EXEC"


//--------------------- .note.nv.tkinfo           --------------------------
	.section	.note.nv.tkinfo,"",@"SHT_NOTE"
	.sectionflags	@"SHF_NOTE_NV_TKINFO"
	.tkinfo
        /*0018*/ 	.word	0x00000002
        /*0030*/ 	.string	""
        /*0030*/ 	.string	"ptxas"
        /*0030*/ 	.string	"Cuda compilation tools, release 13.0, V13.0.88"
        /*0030*/ 	.string	"Build cuda_13.0.r13.0/compiler.36424714_0"
        /*0030*/ 	.string	"-arch sm_100 -m 64 "



//--------------------- .note.nv.cuinfo           --------------------------
	.section	.note.nv.cuinfo,"",@"SHT_NOTE"
	.sectionflags	@"SHF_NOTE_NV_CUINFO"
        /*0018*/ 	.short	0x0002
        /*001a*/ 	.short	0x0064
        /*001c*/ 	.short	0x0082
	.zero		2


//--------------------- .nv.info                  --------------------------
	.section	.nv.info,"",@"SHT_CUDA_INFO"
	.align	4


	//----- nvinfo : EIATTR_REGCOUNT
	.align		4
        /*0000*/ 	.byte	0x04, 0x2f
        /*0002*/ 	.short	(.L_1 - .L_0)
	.align		4
.L_0:
        /*0004*/ 	.word	index@(_Z17markValidElementsPfPii)
        /*0008*/ 	.word	0x0000000a


	//----- nvinfo : EIATTR_FRAME_SIZE
	.align		4
.L_1:
        /*000c*/ 	.byte	0x04, 0x11
        /*000e*/ 	.short	(.L_3 - .L_2)
	.align		4
.L_2:
        /*0010*/ 	.word	index@(_Z17markValidElementsPfPii)
        /*0014*/ 	.word	0x00000000


	//----- nvinfo : EIATTR_REGCOUNT
	.align		4
.L_3:
        /*0018*/ 	.byte	0x04, 0x2f
        /*001a*/ 	.short	(.L_5 - .L_4)
	.align		4
.L_4:
        /*001c*/ 	.word	index@(_Z13exclusiveScanPii)
        /*0020*/ 	.word	0x0000000e


	//----- nvinfo : EIATTR_FRAME_SIZE
	.align		4
.L_5:
        /*0024*/ 	.byte	0x04, 0x11
        /*0026*/ 	.short	(.L_7 - .L_6)
	.align		4
.L_6:
        /*0028*/ 	.word	index@(_Z13exclusiveScanPii)
        /*002c*/ 	.word	0x00000000


	//----- nvinfo : EIATTR_REGCOUNT
	.align		4
.L_7:
        /*0030*/ 	.byte	0x04, 0x2f
        /*0032*/ 	.short	(.L_9 - .L_8)
	.align		4
.L_8:
        /*0034*/ 	.word	index@(_Z15scatterElementsPfS_PiS0_i)
        /*0038*/ 	.word	0x0000000a


	//----- nvinfo : EIATTR_FRAME_SIZE
	.align		4
.L_9:
        /*003c*/ 	.byte	0x04, 0x11
        /*003e*/ 	.short	(.L_11 - .L_10)
	.align		4
.L_10:
        /*0040*/ 	.word	index@(_Z15scatterElementsPfS_PiS0_i)
        /*0044*/ 	.word	0x00000000


	//----- nvinfo : EIATTR_REGCOUNT
	.align		4
.L_11:
        /*0048*/ 	.byte	0x04, 0x2f
        /*004a*/ 	.short	(.L_13 - .L_12)
	.align		4
.L_12:
        /*004c*/ 	.word	index@(_Z25streamCompactionOptimizedPfS_Pii)
        /*0050*/ 	.word	0x0000000e


	//----- nvinfo : EIATTR_FRAME_SIZE
	.align		4
.L_13:
        /*0054*/ 	.byte	0x04, 0x11
        /*0056*/ 	.short	(.L_15 - .L_14)
	.align		4
.L_14:
        /*0058*/ 	.word	index@(_Z25streamCompactionOptimizedPfS_Pii)
        /*005c*/ 	.word	0x00000000


	//----- nvinfo : EIATTR_REGCOUNT
	.align		4
.L_15:
        /*0060*/ 	.byte	0x04, 0x2f
        /*0062*/ 	.short	(.L_17 - .L_16)
	.align		4
.L_16:
        /*0064*/ 	.word	index@(_Z20streamCompactionWarpPfS_Pii)
        /*0068*/ 	.word	0x0000000e


	//----- nvinfo : EIATTR_FRAME_SIZE
	.align		4
.L_17:
        /*006c*/ 	.byte	0x04, 0x11
        /*006e*/ 	.short	(.L_19 - .L_18)
	.align		4
.L_18:
        /*0070*/ 	.word	index@(_Z20streamCompactionWarpPfS_Pii)
        /*0074*/ 	.word	0x00000000


	//----- nvinfo : EIATTR_MIN_STACK_SIZE
	.align		4
.L_19:
        /*0078*/ 	.byte	0x04, 0x12
        /*007a*/ 	.short	(.L_21 - .L_20)
	.align		4
.L_20:
        /*007c*/ 	.word	index@(_Z20streamCompactionWarpPfS_Pii)
        /*0080*/ 	.word	0x00000000


	//----- nvinfo : EIATTR_MIN_STACK_SIZE
	.align		4
.L_21:
        /*0084*/ 	.byte	0x04, 0x12
        /*0086*/ 	.short	(.L_23 - .L_22)
	.align		4
.L_22:
        /*0088*/ 	.word	index@(_Z25streamCompactionOptimizedPfS_Pii)
        /*008c*/ 	.word	0x00000000


	//----- nvinfo : EIATTR_MIN_STACK_SIZE
	.align		4
.L_23:
        /*0090*/ 	.byte	0x04, 0x12
        /*0092*/ 	.short	(.L_25 - .L_24)
	.align		4
.L_24:
        /*0094*/ 	.word	index@(_Z15scatterElementsPfS_PiS0_i)
        /*0098*/ 	.word	0x00000000


	//----- nvinfo : EIATTR_MIN_STACK_SIZE
	.align		4
.L_25:
        /*009c*/ 	.byte	0x04, 0x12
        /*009e*/ 	.short	(.L_27 - .L_26)
	.align		4
.L_26:
        /*00a0*/ 	.word	index@(_Z13exclusiveScanPii)
        /*00a4*/ 	.word	0x00000000


	//----- nvinfo : EIATTR_MIN_STACK_SIZE
	.align		4
.L_27:
        /*00a8*/ 	.byte	0x04, 0x12
        /*00aa*/ 	.short	(.L_29 - .L_28)
	.align		4
.L_28:
        /*00ac*/ 	.word	index@(_Z17markValidElementsPfPii)
        /*00b0*/ 	.word	0x00000000
.L_29:


//--------------------- .nv.compat                --------------------------
	.section	.nv.compat,"",@"SHT_CUDA_COMPAT_INFO"
	.align	4
        /*0000*/ 	.byte	0x02, 0x09, 0x00, 0x00, 0x02, 0x02, 0x01, 0x00, 0x02, 0x05, 0x05, 0x00, 0x03, 0x07, 0x01, 0x01
        /*0010*/ 	.byte	0x02, 0x03, 0x00, 0x00, 0x02, 0x06, 0x01, 0x00, 0x04, 0x0b, 0x08, 0x00, 0x09, 0x00, 0x00, 0x00
        /*0020*/ 	.byte	0x00, 0x00, 0x00, 0x00


//--------------------- .nv.info._Z20streamCompactionWarpPfS_Pii --------------------------
	.section	.nv.info._Z20streamCompactionWarpPfS_Pii,"",@"SHT_CUDA_INFO"
	.sectionflags	@""
	.align	4


	//----- nvinfo : EIATTR_CUDA_API_VERSION
	.align		4
        /*0000*/ 	.byte	0x04, 0x37
        /*0002*/ 	.short	(.L_31 - .L_30)
.L_30:
        /*0004*/ 	.word	0x00000082


	//----- nvinfo : EIATTR_KPARAM_INFO
	.align		4
.L_31:
        /*0008*/ 	.byte	0x04, 0x17
        /*000a*/ 	.short	(.L_33 - .L_32)
.L_32:
        /*000c*/ 	.word	0x00000000
        /*0010*/ 	.short	0x0003
        /*0012*/ 	.short	0x0018
        /*0014*/ 	.byte	0x00, 0xf0, 0x11, 0x00


	//----- nvinfo : EIATTR_KPARAM_INFO
	.align		4
.L_33:
        /*0018*/ 	.byte	0x04, 0x17
        /*001a*/ 	.short	(.L_35 - .L_34)
.L_34:
        /*001c*/ 	.word	0x00000000
        /*0020*/ 	.short	0x0002
        /*0022*/ 	.short	0x0010
        /*0024*/ 	.byte	0x00, 0xf5, 0x21, 0x00


	//----- nvinfo : EIATTR_KPARAM_INFO
	.align		4
.L_35:
        /*0028*/ 	.byte	0x04, 0x17
        /*002a*/ 	.short	(.L_37 - .L_36)
.L_36:
        /*002c*/ 	.word	0x00000000
        /*0030*/ 	.short	0x0001
        /*0032*/ 	.short	0x0008
        /*0034*/ 	.byte	0x00, 0xf5, 0x21, 0x00


	//----- nvinfo : EIATTR_KPARAM_INFO
	.align		4
.L_37:
        /*0038*/ 	.byte	0x04, 0x17
        /*003a*/ 	.short	(.L_39 - .L_38)
.L_38:
        /*003c*/ 	.word	0x00000000
        /*0040*/ 	.short	0x0000
        /*0042*/ 	.short	0x0000
        /*0044*/ 	.byte	0x00, 0xf5, 0x21, 0x00


	//----- nvinfo : EIATTR_SPARSE_MMA_MASK
	.align		4
.L_39:
        /*0048*/ 	.byte	0x03, 0x50
        /*004a*/ 	.short	0x0000


	//----- nvinfo : EIATTR_MAXREG_COUNT
	.align		4
        /*004c*/ 	.byte	0x03, 0x1b
        /*004e*/ 	.short	0x00ff


	//----- nvinfo : EIATTR_NUM_BARRIERS
	.align		4
        /*0050*/ 	.byte	0x02, 0x4c
        /*0052*/ 	.byte	0x01
	.zero		1


	//----- nvinfo : EIATTR_MERCURY_ISA_VERSION
	.align		4
        /*0054*/ 	.byte	0x03, 0x5f
        /*0056*/ 	.short	0x0101


	//----- nvinfo : EIATTR_INT_WARP_WIDE_INSTR_OFFSETS
	.align		4
        /*0058*/ 	.byte	0x04, 0x31
        /*005a*/ 	.short	(.L_41 - .L_40)


	//   ....[0]....
.L_40:
        /*005c*/ 	.word	0x000001c0


	//   ....[1]....
        /*0060*/ 	.word	0x00000270


	//----- nvinfo : EIATTR_COOP_GROUP_MASK_REGIDS
	.align		4
.L_41:
        /*0064*/ 	.byte	0x04, 0x29
        /*0066*/ 	.short	(.L_43 - .L_42)


	//   ....[0]....
.L_42:
        /*0068*/ 	.word	0xffffffff


	//----- nvinfo : EIATTR_COOP_GROUP_INSTR_OFFSETS
	.align		4
.L_43:
        /*006c*/ 	.byte	0x04, 0x28
        /*006e*/ 	.short	(.L_45 - .L_44)


	//   ....[0]....
.L_44:
        /*0070*/ 	.word	0x00000190


	//----- nvinfo : EIATTR_VRC_CTA_INIT_COUNT
	.align		4
.L_45:
        /*0074*/ 	.byte	0x02, 0x4a
	.zero		1
	.zero		1


	//----- nvinfo : EIATTR_EXIT_INSTR_OFFSETS
	.align		4
        /*0078*/ 	.byte	0x04, 0x1c
        /*007a*/ 	.short	(.L_47 - .L_46)


	//   ....[0]....
.L_46:
        /*007c*/ 	.word	0x000002c0


	//   ....[1]....
        /*0080*/ 	.word	0x00000370


	//----- nvinfo : EIATTR_CRS_STACK_SIZE
	.align		4
.L_47:
        /*0084*/ 	.byte	0x04, 0x1e
        /*0086*/ 	.short	(.L_49 - .L_48)
.L_48:
        /*0088*/ 	.word	0x00000000


	//----- nvinfo : EIATTR_CBANK_PARAM_SIZE
	.align		4
.L_49:
        /*008c*/ 	.byte	0x03, 0x19
        /*008e*/ 	.short	0x001c


	//----- nvinfo : EIATTR_PARAM_CBANK
	.align		4
        /*0090*/ 	.byte	0x04, 0x0a
        /*0092*/ 	.short	(.L_51 - .L_50)
	.align		4
.L_50:
        /*0094*/ 	.word	index@(.nv.constant0._Z20streamCompactionWarpPfS_Pii)
        /*0098*/ 	.short	0x0380
        /*009a*/ 	.short	0x001c


	//----- nvinfo : EIATTR_SW_WAR
	.align		4
.L_51:
        /*009c*/ 	.byte	0x04, 0x36
        /*009e*/ 	.short	(.L_53 - .L_52)
.L_52:
        /*00a0*/ 	.word	0x00000008
.L_53:


//--------------------- .nv.info._Z25streamCompactionOptimizedPfS_Pii --------------------------
	.section	.nv.info._Z25streamCompactionOptimizedPfS_Pii,"",@"SHT_CUDA_INFO"
	.sectionflags	@""
	.align	4


	//----- nvinfo : EIATTR_CUDA_API_VERSION
	.align		4
        /*0000*/ 	.byte	0x04, 0x37
        /*0002*/ 	.short	(.L_55 - .L_54)
.L_54:
        /*0004*/ 	.word	0x00000082


	//----- nvinfo : EIATTR_KPARAM_INFO
	.align		4
.L_55:
        /*0008*/ 	.byte	0x04, 0x17
        /*000a*/ 	.short	(.L_57 - .L_56)
.L_56:
        /*000c*/ 	.word	0x00000000
        /*0010*/ 	.short	0x0003
        /*0012*/ 	.short	0x0018
        /*0014*/ 	.byte	0x00, 0xf0, 0x11, 0x00


	//----- nvinfo : EIATTR_KPARAM_INFO
	.align		4
.L_57:
        /*0018*/ 	.byte	0x04, 0x17
        /*001a*/ 	.short	(.L_59 - .L_58)
.L_58:
        /*001c*/ 	.word	0x00000000
        /*0020*/ 	.short	0x0002
        /*0022*/ 	.short	0x0010
        /*0024*/ 	.byte	0x00, 0xf5, 0x21, 0x00


	//----- nvinfo : EIATTR_KPARAM_INFO
	.align		4
.L_59:
        /*0028*/ 	.byte	0x04, 0x17
        /*002a*/ 	.short	(.L_61 - .L_60)
.L_60:
        /*002c*/ 	.word	0x00000000
        /*0030*/ 	.short	0x0001
        /*0032*/ 	.short	0x0008
        /*0034*/ 	.byte	0x00, 0xf5, 0x21, 0x00


	//----- nvinfo : EIATTR_KPARAM_INFO
	.align		4
.L_61:
        /*0038*/ 	.byte	0x04, 0x17
        /*003a*/ 	.short	(.L_63 - .L_62)
.L_62:
        /*003c*/ 	.word	0x00000000
        /*0040*/ 	.short	0x0000
        /*0042*/ 	.short	0x0000
        /*0044*/ 	.byte	0x00, 0xf5, 0x21, 0x00


	//----- nvinfo : EIATTR_SPARSE_MMA_MASK
	.align		4
.L_63:
        /*0048*/ 	.byte	0x03, 0x50
        /*004a*/ 	.short	0x0000


	//----- nvinfo : EIATTR_MAXREG_COUNT
	.align		4
        /*004c*/ 	.byte	0x03, 0x1b
        /*004e*/ 	.short	0x00ff


	//----- nvinfo : EIATTR_NUM_BARRIERS
	.align		4
        /*0050*/ 	.byte	0x02, 0x4c
        /*0052*/ 	.byte	0x01
	.zero		1


	//----- nvinfo : EIATTR_MERCURY_ISA_VERSION
	.align		4
        /*0054*/ 	.byte	0x03, 0x5f
        /*0056*/ 	.short	0x0101


	//----- nvinfo : EIATTR_INT_WARP_WIDE_INSTR_OFFSETS
	.align		4
        /*0058*/ 	.byte	0x04, 0x31
        /*005a*/ 	.short	(.L_65 - .L_64)


	//   ....[0]....
.L_64:
        /*005c*/ 	.word	0x000003d0


	//   ....[1]....
        /*0060*/ 	.word	0x00000410


	//----- nvinfo : EIATTR_VRC_CTA_INIT_COUNT
	.align		4
.L_65:
        /*0064*/ 	.byte	0x02, 0x4a
	.zero		1
	.zero		1


	//----- nvinfo : EIATTR_EXIT_INSTR_OFFSETS
	.align		4
        /*0068*/ 	.byte	0x04, 0x1c
        /*006a*/ 	.short	(.L_67 - .L_66)


	//   ....[0]....
.L_66:
        /*006c*/ 	.word	0x000003a0


	//   ....[1]....
        /*0070*/ 	.word	0x00000440


	//----- nvinfo : EIATTR_CBANK_PARAM_SIZE
	.align		4
.L_67:
        /*0074*/ 	.byte	0x03, 0x19
        /*0076*/ 	.short	0x001c


	//----- nvinfo : EIATTR_PARAM_CBANK
	.align		4
        /*0078*/ 	.byte	0x04, 0x0a
        /*007a*/ 	.short	(.L_69 - .L_68)
	.align		4
.L_68:
        /*007c*/ 	.word	index@(.nv.constant0._Z25streamCompactionOptimizedPfS_Pii)
        /*0080*/ 	.short	0x0380
        /*0082*/ 	.short	0x001c


	//----- nvinfo : EIATTR_SW_WAR
	.align		4
.L_69:
        /*0084*/ 	.byte	0x04, 0x36
        /*0086*/ 	.short	(.L_71 - .L_70)
.L_70:
        /*0088*/ 	.word	0x00000008
.L_71:


//--------------------- .nv.info._Z15scatterElementsPfS_PiS0_i --------------------------
	.section	.nv.info._Z15scatterElementsPfS_PiS0_i,"",@"SHT_CUDA_INFO"
	.sectionflags	@""
	.align	4


	//----- nvinfo : EIATTR_CUDA_API_VERSION
	.align		4
        /*0000*/ 	.byte	0x04, 0x37
        /*0002*/ 	.short	(.L_73 - .L_72)
.L_72:
        /*0004*/ 	.word	0x00000082


	//----- nvinfo : EIATTR_KPARAM_INFO
	.align		4
.L_73:
        /*0008*/ 	.byte	0x04, 0x17
        /*000a*/ 	.short	(.L_75 - .L_74)
.L_74:
        /*000c*/ 	.word	0x00000000
        /*0010*/ 	.short	0x0004
        /*0012*/ 	.short	0x0020
        /*0014*/ 	.byte	0x00, 0xf0, 0x11, 0x00


	//----- nvinfo : EIATTR_KPARAM_INFO
	.align		4
.L_75:
        /*0018*/ 	.byte	0x04, 0x17
        /*001a*/ 	.short	(.L_77 - .L_76)
.L_76:
        /*001c*/ 	.word	0x00000000
        /*0020*/ 	.short	0x0003
        /*0022*/ 	.short	0x0018
        /*0024*/ 	.byte	0x00, 0xf5, 0x21, 0x00


	//----- nvinfo : EIATTR_KPARAM_INFO
	.align		4
.L_77:
        /*0028*/ 	.byte	0x04, 0x17
        /*002a*/ 	.short	(.L_79 - .L_78)
.L_78:
        /*002c*/ 	.word	0x00000000
        /*0030*/ 	.short	0x0002
        /*0032*/ 	.short	0x0010
        /*0034*/ 	.byte	0x00, 0xf5, 0x21, 0x00


	//----- nvinfo : EIATTR_KPARAM_INFO
	.align		4
.L_79:
        /*0038*/ 	.byte	0x04, 0x17
        /*003a*/ 	.short	(.L_81 - .L_80)
.L_80:
        /*003c*/ 	.word	0x00000000
        /*0040*/ 	.short	0x0001
        /*0042*/ 	.short	0x0008
        /*0044*/ 	.byte	0x00, 0xf5, 0x21, 0x00


	//----- nvinfo : EIATTR_KPARAM_INFO
	.align		4
.L_81:
        /*0048*/ 	.byte	0x04, 0x17
        /*004a*/ 	.short	(.L_83 - .L_82)
.L_82:
        /*004c*/ 	.word	0x00000000
        /*0050*/ 	.short	0x0000
        /*0052*/ 	.short	0x0000
        /*0054*/ 	.byte	0x00, 0xf5, 0x21, 0x00


	//----- nvinfo : EIATTR_SPARSE_MMA_MASK
	.align		4
.L_83:
        /*0058*/ 	.byte	0x03, 0x50
        /*005a*/ 	.short	0x0000


	//----- nvinfo : EIATTR_MAXREG_COUNT
	.align		4
        /*005c*/ 	.byte	0x03, 0x1b
        /*005e*/ 	.short	0x00ff


	//----- nvinfo : EIATTR_MERCURY_ISA_VERSION
	.align		4
        /*0060*/ 	.byte	0x03, 0x5f
        /*0062*/ 	.short	0x0101


	//----- nvinfo : EIATTR_VRC_CTA_INIT_COUNT
	.align		4
        /*0064*/ 	.byte	0x02, 0x4a
	.zero		1
	.zero		1


	//----- nvinfo : EIATTR_EXIT_INSTR_OFFSETS
	.align		4
        /*0068*/ 	.byte	0x04, 0x1c
        /*006a*/ 	.short	(.L_85 - .L_84)


	//   ....[0]....
.L_84:
        /*006c*/ 	.word	0x00000070


	//   ....[1]....
        /*0070*/ 	.word	0x000000d0


	//   ....[2]....
        /*0074*/ 	.word	0x00000170


	//----- nvinfo : EIATTR_CBANK_PARAM_SIZE
	.align		4
.L_85:
        /*0078*/ 	.byte	0x03, 0x19
        /*007a*/ 	.short	0x0024


	//----- nvinfo : EIATTR_PARAM_CBANK
	.align		4
        /*007c*/ 	.byte	0x04, 0x0a
        /*007e*/ 	.short	(.L_87 - .L_86)
	.align		4
.L_86:
        /*0080*/ 	.word	index@(.nv.constant0._Z15scatterElementsPfS_PiS0_i)
        /*0084*/ 	.short	0x0380
        /*0086*/ 	.short	0x0024


	//----- nvinfo : EIATTR_SW_WAR
	.align		4
.L_87:
        /*0088*/ 	.byte	0x04, 0x36
        /*008a*/ 	.short	(.L_89 - .L_88)
.L_88:
        /*008c*/ 	.word	0x00000008
.L_89:


//--------------------- .nv.info._Z13exclusiveScanPii --------------------------
	.section	.nv.info._Z13exclusiveScanPii,"",@"SHT_CUDA_INFO"
	.sectionflags	@""
	.align	4


	//----- nvinfo : EIATTR_CUDA_API_VERSION
	.align		4
        /*0000*/ 	.byte	0x04, 0x37
        /*0002*/ 	.short	(.L_91 - .L_90)
.L_90:
        /*0004*/ 	.word	0x00000082


	//----- nvinfo : EIATTR_KPARAM_INFO
	.align		4
.L_91:
        /*0008*/ 	.byte	0x04, 0x17
        /*000a*/ 	.short	(.L_93 - .L_92)
.L_92:
        /*000c*/ 	.word	0x00000000
        /*0010*/ 	.short	0x0001
        /*0012*/ 	.short	0x0008
        /*0014*/ 	.byte	0x00, 0xf0, 0x11, 0x00


	//----- nvinfo : EIATTR_KPARAM_INFO
	.align		4
.L_93:
        /*0018*/ 	.byte	0x04, 0x17
        /*001a*/ 	.short	(.L_95 - .L_94)
.L_94:
        /*001c*/ 	.word	0x00000000
        /*0020*/ 	.short	0x0000
        /*0022*/ 	.short	0x0000
        /*0024*/ 	.byte	0x00, 0xf5, 0x21, 0x00


	//----- nvinfo : EIATTR_SPARSE_MMA_MASK
	.align		4
.L_95:
        /*0028*/ 	.byte	0x03, 0x50
        /*002a*/ 	.short	0x0000


	//----- nvinfo : EIATTR_MAXREG_COUNT
	.align		4
        /*002c*/ 	.byte	0x03, 0x1b
        /*002e*/ 	.short	0x00ff


	//----- nvinfo : EIATTR_NUM_BARRIERS
	.align		4
        /*0030*/ 	.byte	0x02, 0x4c
        /*0032*/ 	.byte	0x01
	.zero		1


	//----- nvinfo : EIATTR_MERCURY_ISA_VERSION
	.align		4
        /*0034*/ 	.byte	0x03, 0x5f
        /*0036*/ 	.short	0x0101


	//----- nvinfo : EIATTR_VRC_CTA_INIT_COUNT
	.align		4
        /*0038*/ 	.byte	0x02, 0x4a
	.zero		1
	.zero		1


	//----- nvinfo : EIATTR_EXIT_INSTR_OFFSETS
	.align		4
        /*003c*/ 	.byte	0x04, 0x1c
        /*003e*/ 	.short	(.L_97 - .L_96)


	//   ....[0]....
.L_96:
        /*0040*/ 	.word	0x000003c0


	//   ....[1]....
        /*0044*/ 	.word	0x000003f0


	//----- nvinfo : EIATTR_CBANK_PARAM_SIZE
	.align		4
.L_97:
        /*0048*/ 	.byte	0x03, 0x19
        /*004a*/ 	.short	0x000c


	//----- nvinfo : EIATTR_PARAM_CBANK
	.align		4
        /*004c*/ 	.byte	0x04, 0x0a
        /*004e*/ 	.short	(.L_99 - .L_98)
	.align		4
.L_98:
        /*0050*/ 	.word	index@(.nv.constant0._Z13exclusiveScanPii)
        /*0054*/ 	.short	0x0380
        /*0056*/ 	.short	0x000c


	//----- nvinfo : EIATTR_SW_WAR
	.align		4
.L_99:
        /*0058*/ 	.byte	0x04, 0x36
        /*005a*/ 	.short	(.L_101 - .L_100)
.L_100:
        /*005c*/ 	.word	0x00000008
.L_101:


//--------------------- .nv.info._Z17markValidElementsPfPii --------------------------
	.section	.nv.info._Z17markValidElementsPfPii,"",@"SHT_CUDA_INFO"
	.sectionflags	@""
	.align	4


	//----- nvinfo : EIATTR_CUDA_API_VERSION
	.align		4
        /*0000*/ 	.byte	0x04, 0x37
        /*0002*/ 	.short	(.L_103 - .L_102)
.L_102:
        /*0004*/ 	.word	0x00000082


	//----- nvinfo : EIATTR_KPARAM_INFO
	.align		4
.L_103:
        /*0008*/ 	.byte	0x04, 0x17
        /*000a*/ 	.short	(.L_105 - .L_104)
.L_104:
        /*000c*/ 	.word	0x00000000
        /*0010*/ 	.short	0x0002
        /*0012*/ 	.short	0x0010
        /*0014*/ 	.byte	0x00, 0xf0, 0x11, 0x00


	//----- nvinfo : EIATTR_KPARAM_INFO
	.align		4
.L_105:
        /*0018*/ 	.byte	0x04, 0x17
        /*001a*/ 	.short	(.L_107 - .L_106)
.L_106:
        /*001c*/ 	.word	0x00000000
        /*0020*/ 	.short	0x0001
        /*0022*/ 	.short	0x0008
        /*0024*/ 	.byte	0x00, 0xf5, 0x21, 0x00


	//----- nvinfo : EIATTR_KPARAM_INFO
	.align		4
.L_107:
        /*0028*/ 	.byte	0x04, 0x17
        /*002a*/ 	.short	(.L_109 - .L_108)
.L_108:
        /*002c*/ 	.word	0x00000000
        /*0030*/ 	.short	0x0000
        /*0032*/ 	.short	0x0000
        /*0034*/ 	.byte	0x00, 0xf5, 0x21, 0x00


	//----- nvinfo : EIATTR_SPARSE_MMA_MASK
	.align		4
.L_109:
        /*0038*/ 	.byte	0x03, 0x50
        /*003a*/ 	.short	0x0000


	//----- nvinfo : EIATTR_MAXREG_COUNT
	.align		4
        /*003c*/ 	.byte	0x03, 0x1b
        /*003e*/ 	.short	0x00ff


	//----- nvinfo : EIATTR_MERCURY_ISA_VERSION
	.align		4
        /*0040*/ 	.byte	0x03, 0x5f
        /*0042*/ 	.short	0x0101


	//----- nvinfo : EIATTR_VRC_CTA_INIT_COUNT
	.align		4
        /*0044*/ 	.byte	0x02, 0x4a
	.zero		1
	.zero		1


	//----- nvinfo : EIATTR_EXIT_INSTR_OFFSETS
	.align		4
        /*0048*/ 	.byte	0x04, 0x1c
        /*004a*/ 	.short	(.L_111 - .L_110)


	//   ....[0]....
.L_110:
        /*004c*/ 	.word	0x00000070


	//   ....[1]....
        /*0050*/ 	.word	0x00000110


	//----- nvinfo : EIATTR_CBANK_PARAM_SIZE
	.align		4
.L_111:
        /*0054*/ 	.byte	0x03, 0x19
        /*0056*/ 	.short	0x0014


	//----- nvinfo : EIATTR_PARAM_CBANK
	.align		4
        /*0058*/ 	.byte	0x04, 0x0a
        /*005a*/ 	.short	(.L_113 - .L_112)
	.align		4
.L_112:
        /*005c*/ 	.word	index@(.nv.constant0._Z17markValidElementsPfPii)
        /*0060*/ 	.short	0x0380
        /*0062*/ 	.short	0x0014


	//----- nvinfo : EIATTR_SW_WAR
	.align		4
.L_113:
        /*0064*/ 	.byte	0x04, 0x36
        /*0066*/ 	.short	(.L_115 - .L_114)
.L_114:
        /*0068*/ 	.word	0x00000008
.L_115:


//--------------------- .nv.callgraph             --------------------------
	.section	.nv.callgraph,"",@"SHT_CUDA_CALLGRAPH"
	.align	4
	.sectionentsize	8
	.align		4
        /*0000*/ 	.word	0x00000000
	.align		4
        /*0004*/ 	.word	0xffffffff
	.align		4
        /*0008*/ 	.word	0x00000000
	.align		4
        /*000c*/ 	.word	0xfffffffe
	.align		4
        /*0010*/ 	.word	0x00000000
	.align		4
        /*0014*/ 	.word	0xfffffffd
	.align		4
        /*0018*/ 	.word	0x00000000
	.align		4
        /*001c*/ 	.word	0xfffffffc


//--------------------- .text._Z20streamCompactionWarpPfS_Pii --------------------------
	.section	.text._Z20streamCompactionWarpPfS_Pii,"ax",@progbits
	.align	128
        .global         _Z20streamCompactionWarpPfS_Pii
        .type           _Z20streamCompactionWarpPfS_Pii,@function
        .size           _Z20streamCompactionWarpPfS_Pii,(.L_x_13 - _Z20streamCompactionWarpPfS_Pii)
        .other          _Z20streamCompactionWarpPfS_Pii,@"STO_CUDA_ENTRY STV_DEFAULT"
_Z20streamCompactionWarpPfS_Pii:
.text._Z20streamCompactionWarpPfS_Pii:
[----:B------:R-:W-:Y:S01]  /*0000*/  LDC R1, c[0x0][0x37c] ;  /* 0x0000df00ff017b82 */ /* 0x000fe20000000800 */
[----:B------:R-:W0:Y:S07]  /*0010*/  S2R R6, SR_TID.X ;  /* 0x0000000000067919 */ /* 0x000e2e0000002100 */
[----:B------:R-:W0:Y:S01]  /*0020*/  S2UR UR4, SR_CTAID.X ;  /* 0x00000000000479c3 */ /* 0x000e220000002500 */
[----:B------:R-:W1:Y:S01]  /*0030*/  LDCU UR5, c[0x0][0x398] ;  /* 0x00007300ff0577ac */ /* 0x000e620008000800 */
[----:B------:R-:W-:Y:S01]  /*0040*/  IMAD.MOV.U32 R0, RZ, RZ, RZ ;  /* 0x000000ffff007224 */ /* 0x000fe200078e00ff */
[----:B------:R-:W2:Y:S05]  /*0050*/  LDCU.64 UR6, c[0x0][0x358] ;  /* 0x00006b00ff0677ac */ /* 0x000eaa0008000a00 */
[----:B------:R-:W0:Y:S02]  /*0060*/  LDC R5, c[0x0][0x360] ;  /* 0x0000d800ff057b82 */ /* 0x000e240000000800 */
[----:B0-----:R-:W-:-:S05]  /*0070*/  IMAD R5, R5, UR4, R6 ;  /* 0x0000000405057c24 */ /* 0x001fca000f8e0206 */
[----:B-1----:R-:W-:-:S13]  /*0080*/  ISETP.GE.AND P1, PT, R5, UR5, PT ;  /* 0x0000000505007c0c */ /* 0x002fda000bf26270 */
[----:B------:R-:W0:Y:S02]  /*0090*/  @!P1 LDC.64 R2, c[0x0][0x380] ;  /* 0x0000e000ff029b82 */ /* 0x000e240000000a00 */
[----:B0-----:R-:W-:-:S05]  /*00a0*/  @!P1 IMAD.WIDE R2, R5, 0x4, R2 ;  /* 0x0000000405029825 */ /* 0x001fca00078e0202 */
[----:B--2---:R-:W2:Y:S01]  /*00b0*/  @!P1 LDG.E R0, desc[UR6][R2.64] ;  /* 0x0000000602009981 */ /* 0x004ea2000c1e1900 */
[----:B------:R-:W0:Y:S01]  /*00c0*/  S2UR UR5, SR_CgaCtaId ;  /* 0x00000000000579c3 */ /* 0x000e220000008800 */
[----:B------:R-:W-:Y:S01]  /*00d0*/  PRMT R4, RZ, 0x7610, R4 ;  /* 0x00007610ff047816 */ /* 0x000fe20000000004 */
[----:B------:R-:W-:Y:S01]  /*00e0*/  UMOV UR4, 0x400 ;  /* 0x0000040000047882 */ /* 0x000fe20000000000 */
[----:B------:R-:W-:Y:S01]  /*00f0*/  LOP3.LUT P2, RZ, R6, 0x1f, RZ, 0xc0, !PT ;  /* 0x0000001f06ff7812 */ /* 0x000fe2000784c0ff */
[----:B------:R-:W-:Y:S01]  /*0100*/  BSSY.RECONVERGENT B0, `(.L_x_0) ;  /* 0x000001a000007945 */ /* 0x000fe20003800200 */
[----:B0-----:R-:W-:Y:S01]  /*0110*/  ULEA UR4, UR5, UR4, 0x18 ;  /* 0x0000000405047291 */ /* 0x001fe2000f8ec0ff */
[----:B--2---:R-:W-:-:S04]  /*0120*/  @!P1 FSETP.GT.AND P0, PT, R0, RZ, PT ;  /* 0x000000ff0000920b */ /* 0x004fc80003f04000 */
[----:B------:R-:W-:-:S04]  /*0130*/  @!P1 SEL R4, RZ, 0x1, !P0 ;  /* 0x00000001ff049807 */ /* 0x000fc80004000000 */
[----:B------:R-:W-:-:S04]  /*0140*/  PRMT R4, R4, 0x9910, RZ ;  /* 0x0000991004047816 */ /* 0x000fc800000000ff */
[C---:B------:R-:W-:Y:S02]  /*0150*/  ISETP.NE.AND P1, PT, R4.reuse, RZ, PT ;  /* 0x000000ff0400720c */ /* 0x040fe40003f25270 */
[----:B------:R-:W-:Y:S02]  /*0160*/  ISETP.NE.AND P0, PT, R4, RZ, PT ;  /* 0x000000ff0400720c */ /* 0x000fe40003f05270 */
[----:B------:R-:W-:-:S04]  /*0170*/  SHF.R.U32.HI R4, RZ, 0x3, R6 ;  /* 0x00000003ff047819 */ /* 0x000fc80000011606 */
[----:B------:R-:W-:-:S05]  /*0180*/  LOP3.LUT R4, R4, 0x7c, RZ, 0xc0, !PT ;  /* 0x0000007c04047812 */ /* 0x000fca00078ec0ff */
[----:B------:R-:W-:Y:S01]  /*0190*/  VOTE.ANY R11, PT, P1 ;  /* 0x00000000000b7806 */ /* 0x000fe200008e0100 */
[----:B------:R-:W-:Y:S06]  /*01a0*/  @P2 BRA `(.L_x_1) ;  /* 0x00000000003c2947 */ /* 0x000fec0003800000 */
[----:B------:R-:W0:Y:S01]  /*01b0*/  S2R R7, SR_LANEID ;  /* 0x0000000000077919 */ /* 0x000e220000000000 */
[----:B------:R-:W-:Y:S01]  /*01c0*/  VOTEU.ANY UR5, UPT, PT ;  /* 0x0000000000057886 */ /* 0x000fe200038e0100 */
[----:B------:R-:W1:Y:S01]  /*01d0*/  LDC.64 R2, c[0x0][0x390] ;  /* 0x0000e400ff027b82 */ /* 0x000e620000000a00 */
[----:B------:R-:W0:Y:S01]  /*01e0*/  FLO.U32 R8, UR5 ;  /* 0x0000000500087d00 */ /* 0x000e2200080e0000 */
[----:B------:R-:W-:-:S07]  /*01f0*/  UPOPC UR8, UR5 ;  /* 0x00000005000872bf */ /* 0x000fce0008000000 */
[----:B------:R-:W2:Y:S01]  /*0200*/  POPC R5, R11 ;  /* 0x0000000b00057309 */ /* 0x000ea20000000000 */
[----:B0-----:R-:W-:Y:S01]  /*0210*/  ISETP.EQ.U32.AND P1, PT, R8, R7, PT ;  /* 0x000000070800720c */ /* 0x001fe20003f22070 */
[----:B--2---:R-:W-:-:S12]  /*0220*/  IMAD R7, R5, UR8, RZ ;  /* 0x0000000805077c24 */ /* 0x004fd8000f8e02ff */
[----:B-1----:R-:W2:Y:S01]  /*0230*/  @P1 ATOMG.E.ADD.STRONG.GPU PT, R3, desc[UR6][R2.64], R7 ;  /* 0x80000007020319a8 */ /* 0x002ea200081ef106 */
[----:B------:R-:W0:Y:S02]  /*0240*/  S2R R9, SR_LTMASK ;  /* 0x0000000000097919 */ /* 0x000e240000003900 */
[----:B0-----:R-:W-:-:S06]  /*0250*/  LOP3.LUT R9, R9, UR5, RZ, 0xc0, !PT ;  /* 0x0000000509097c12 */ /* 0x001fcc000f8ec0ff */
[----:B------:R-:W0:Y:S01]  /*0260*/  POPC R9, R9 ;  /* 0x0000000900097309 */ /* 0x000e220000000000 */
[----:B--2---:R-:W0:Y:S02]  /*0270*/  SHFL.IDX PT, R8, R3, R8, 0x1f ;  /* 0x00001f0803087589 */ /* 0x004e2400000e0000 */
[----:B0-----:R-:W-:-:S05]  /*0280*/  IMAD R5, R5, R9, R8 ;  /* 0x0000000905057224 */ /* 0x001fca00078e0208 */
[----:B------:R0:W-:Y:S02]  /*0290*/  STS [R4+UR4], R5 ;  /* 0x0000000504007988 */ /* 0x0001e40008000804 */
.L_x_1:
[----:B------:R-:W-:Y:S05]  /*02a0*/  BSYNC.RECONVERGENT B0 ;  /* 0x0000000000007941 */ /* 0x000fea0003800200 */
.L_x_0:
[----:B------:R-:W-:Y:S06]  /*02b0*/  BAR.SYNC.DEFER_BLOCKING 0x0 ;  /* 0x0000000000007b1d */ /* 0x000fec0000010000 */
[----:B------:R-:W-:Y:S05]  /*02c0*/  @!P0 EXIT ;  /* 0x000000000000894d */ /* 0x000fea0003800000 */
[----:B0-----:R-:W0:Y:S01]  /*02d0*/  LDS R4, [R4+UR4] ;  /* 0x0000000404047984 */ /* 0x001e220008000800 */
[----:B------:R-:W-:Y:S01]  /*02e0*/  IMAD.MOV.U32 R3, RZ, RZ, -0x1 ;  /* 0xffffffffff037424 */ /* 0x000fe200078e00ff */
[----:B------:R-:W-:-:S04]  /*02f0*/  LOP3.LUT R2, R6, 0x1f, RZ, 0xc0, !PT ;  /* 0x0000001f06027812 */ /* 0x000fc800078ec0ff */
[----:B------:R-:W-:-:S04]  /*0300*/  SHF.L.U32 R2, R3, R2, RZ ;  /* 0x0000000203027219 */ /* 0x000fc800000006ff */
[----:B------:R-:W-:Y:S02]  /*0310*/  LOP3.LUT R11, R11, R2, RZ, 0x30, !PT ;  /* 0x000000020b0b7212 */ /* 0x000fe400078e30ff */
[----:B------:R-:W1:Y:S02]  /*0320*/  LDC.64 R2, c[0x0][0x388] ;  /* 0x0000e200ff027b82 */ /* 0x000e640000000a00 */
[----:B------:R-:W0:Y:S02]  /*0330*/  POPC R5, R11 ;  /* 0x0000000b00057309 */ /* 0x000e240000000000 */
[----:B0-----:R-:W-:-:S04]  /*0340*/  IMAD.IADD R5, R4, 0x1, R5 ;  /* 0x0000000104057824 */ /* 0x001fc800078e0205 */
[----:B-1----:R-:W-:-:S05]  /*0350*/  IMAD.WIDE R2, R5, 0x4, R2 ;  /* 0x0000000405027825 */ /* 0x002fca00078e0202 */
[----:B------:R-:W-:Y:S01]  /*0360*/  STG.E desc[UR6][R2.64], R0 ;  /* 0x0000000002007986 */ /* 0x000fe2000c101906 */
[----:B------:R-:W-:Y:S05]  /*0370*/  EXIT ;  /* 0x000000000000794d */ /* 0x000fea0003800000 */
.L_x_2:
[----:B------:R-:W-:-:S00]  /*0380*/  BRA `(.L_x_2) ;  /* 0xfffffffc00fc7947 */ /* 0x000fc0000383ffff */
[----:B------:R-:W-:-:S00]  /*0390*/  NOP ;  /* 0x0000000000007918 */ /* 0x000fc00000000000 */
        /* <DEDUP_REMOVED lines=14> */
.L_x_13:


//--------------------- .text._Z25streamCompactionOptimizedPfS_Pii --------------------------
	.section	.text._Z25streamCompactionOptimizedPfS_Pii,"ax",@progbits
	.align	128
        .global         _Z25streamCompactionOptimizedPfS_Pii
        .type           _Z25streamCompactionOptimizedPfS_Pii,@function
        .size           _Z25streamCompactionOptimizedPfS_Pii,(.L_x_14 - _Z25streamCompactionOptimizedPfS_Pii)
        .other          _Z25streamCompactionOptimizedPfS_Pii,@"STO_CUDA_ENTRY STV_DEFAULT"
_Z25streamCompactionOptimizedPfS_Pii:
.text._Z25streamCompactionOptimizedPfS_Pii:
[----:B------:R-:W-:Y:S01]  /*0000*/  LDC R1, c[0x0][0x37c] ;  /* 0x0000df00ff017b82 */ /* 0x000fe20000000800 */
[----:B------:R-:W0:Y:S07]  /*0010*/  S2R R8, SR_TID.X ;  /* 0x0000000000087919 */ /* 0x000e2e0000002100 */
[----:B------:R-:W1:Y:S01]  /*0020*/  S2UR UR4, SR_CTAID.X ;  /* 0x00000000000479c3 */ /* 0x000e620000002500 */
[----:B------:R-:W1:Y:S01]  /*0030*/  LDCU UR7, c[0x0][0x360] ;  /* 0x00006c00ff0777ac */ /* 0x000e620008000800 */
[----:B------:R-:W-:Y:S01]  /*0040*/  IMAD.MOV.U32 R7, RZ, RZ, RZ ;  /* 0x000000ffff077224 */ /* 0x000fe200078e00ff */
[----:B------:R-:W2:Y:S01]  /*0050*/  LDCU UR5, c[0x0][0x398] ;  /* 0x00007300ff0577ac */ /* 0x000ea20008000800 */
[----:B------:R-:W3:Y:S01]  /*0060*/  LDCU.64 UR8, c[0x0][0x358] ;  /* 0x00006b00ff0877ac */ /* 0x000ee20008000a00 */
[----:B-1----:R-:W-:-:S06]  /*0070*/  UIMAD UR4, UR7, UR4, URZ ;  /* 0x00000004070472a4 */ /* 0x002fcc000f8e02ff */
[----:B0-----:R-:W-:-:S05]  /*0080*/  VIADD R5, R8, UR4 ;  /* 0x0000000408057c36 */ /* 0x001fca0008000000 */
[----:B--2---:R-:W-:-:S13]  /*0090*/  ISETP.GE.AND P1, PT, R5, UR5, PT ;  /* 0x0000000505007c0c */ /* 0x004fda000bf26270 */
[----:B------:R-:W0:Y:S02]  /*00a0*/  @!P1 LDC.64 R2, c[0x0][0x380] ;  /* 0x0000e000ff029b82 */ /* 0x000e240000000a00 */
[----:B0-----:R-:W-:-:S05]  /*00b0*/  @!P1 IMAD.WIDE R2, R5, 0x4, R2 ;  /* 0x0000000405029825 */ /* 0x001fca00078e0202 */
[----:B---3--:R-:W2:Y:S01]  /*00c0*/  @!P1 LDG.E R7, desc[UR8][R2.64] ;  /* 0x0000000802079981 */ /* 0x008ea2000c1e1900 */
[----:B------:R-:W0:Y:S01]  /*00d0*/  S2UR UR6, SR_CgaCtaId ;  /* 0x00000000000679c3 */ /* 0x000e220000008800 */
[----:B------:R-:W-:Y:S01]  /*00e0*/  UMOV UR5, 0x400 ;  /* 0x0000040000057882 */ /* 0x000fe20000000000 */
[----:B------:R-:W-:Y:S01]  /*00f0*/  IMAD.MOV.U32 R0, RZ, RZ, RZ ;  /* 0x000000ffff007224 */ /* 0x000fe200078e00ff */
[----:B------:R-:W-:Y:S02]  /*0100*/  UISETP.GE.U32.AND UP0, UPT, UR7, 0x2, UPT ;  /* 0x000000020700788c */ /* 0x000fe4000bf06070 */
[----:B0-----:R-:W-:-:S06]  /*0110*/  ULEA UR5, UR6, UR5, 0x18 ;  /* 0x0000000506057291 */ /* 0x001fcc000f8ec0ff */
[----:B------:R-:W-:Y:S02]  /*0120*/  LEA R9, R8, UR5, 0x2 ;  /* 0x0000000508097c11 */ /* 0x000fe4000f8e10ff */
[----:B--2---:R-:W-:-:S04]  /*0130*/  @!P1 FSETP.GT.AND P0, PT, R7, RZ, PT ;  /* 0x000000ff0700920b */ /* 0x004fc80003f04000 */
[----:B------:R-:W-:-:S05]  /*0140*/  @!P1 SEL R0, RZ, 0x1, !P0 ;  /* 0x00000001ff009807 */ /* 0x000fca0004000000 */
[----:B------:R0:W-:Y:S01]  /*0150*/  STS [R9], R0 ;  /* 0x0000000009007388 */ /* 0x0001e20000000800 */
[----:B------:R-:W-:Y:S06]  /*0160*/  BAR.SYNC.DEFER_BLOCKING 0x0 ;  /* 0x0000000000007b1d */ /* 0x000fec0000010000 */
[----:B------:R-:W-:Y:S05]  /*0170*/  BRA.U !UP0, `(.L_x_3) ;  /* 0x0000000108387547 */ /* 0x000fea000b800000 */
[----:B------:R-:W-:-:S05]  /*0180*/  UMOV UR6, 0x1 ;  /* 0x0000000100067882 */ /* 0x000fca0000000000 */
.L_x_4:
[----:B------:R-:W-:Y:S01]  /*0190*/  ISETP.GE.U32.AND P0, PT, R8, UR6, PT ;  /* 0x0000000608007c0c */ /* 0x000fe2000bf06070 */
[----:B-1----:R-:W-:-:S12]  /*01a0*/  IMAD.MOV.U32 R2, RZ, RZ, RZ ;  /* 0x000000ffff027224 */ /* 0x002fd800078e00ff */
[----:B------:R-:W-:Y:S01]  /*01b0*/  @P0 VIADD R3, R8, -UR6 ;  /* 0x8000000608030c36 */ /* 0x000fe20008000000 */
[----:B------:R-:W-:-:S04]  /*01c0*/  USHF.L.U32 UR6, UR6, 0x1, URZ ;  /* 0x0000000106067899 */ /* 0x000fc800080006ff */
[----:B------:R-:W-:Y:S01]  /*01d0*/  @P0 LEA R3, R3, UR5, 0x2 ;  /* 0x0000000503030c11 */ /* 0x000fe2000f8e10ff */
[----:B------:R-:W-:-:S04]  /*01e0*/  UISETP.GE.U32.AND UP0, UPT, UR6, UR7, UPT ;  /* 0x000000070600728c */ /* 0x000fc8000bf06070 */
[----:B------:R-:W-:Y:S01]  /*01f0*/  @P0 LDS R2, [R3] ;  /* 0x0000000003020984 */ /* 0x000fe20000000800 */
[----:B------:R-:W-:Y:S06]  /*0200*/  BAR.SYNC.DEFER_BLOCKING 0x0 ;  /* 0x0000000000007b1d */ /* 0x000fec0000010000 */
[----:B------:R-:W1:Y:S02]  /*0210*/  @P0 LDS R11, [R9] ;  /* 0x00000000090b0984 */ /* 0x000e640000000800 */
[----:B-1----:R-:W-:-:S05]  /*0220*/  @P0 IMAD.IADD R2, R11, 0x1, R2 ;  /* 0x000000010b020824 */ /* 0x002fca00078e0202 */
[----:B------:R1:W-:Y:S01]  /*0230*/  @P0 STS [R9], R2 ;  /* 0x0000000209000388 */ /* 0x0003e20000000800 */
[----:B------:R-:W-:Y:S06]  /*0240*/  BAR.SYNC.DEFER_BLOCKING 0x0 ;  /* 0x0000000000007b1d */ /* 0x000fec0000010000 */
[----:B------:R-:W-:Y:S05]  /*0250*/  BRA.U !UP0, `(.L_x_4) ;  /* 0xfffffffd08cc7547 */ /* 0x000fea000b83ffff */
.L_x_3:
[----:B------:R-:W2:Y:S01]  /*0260*/  LDS R4, [R9] ;  /* 0x0000000009047984 */ /* 0x000ea20000000800 */
[----:B------:R-:W-:Y:S01]  /*0270*/  ULEA UR5, UR7, UR5, 0x2 ;  /* 0x0000000507057291 */ /* 0x000fe2000f8e10ff */
[----:B------:R-:W-:Y:S01]  /*0280*/  ISETP.NE.AND P1, PT, R8, RZ, PT ;  /* 0x000000ff0800720c */ /* 0x000fe20003f25270 */
[----:B------:R-:W3:Y:S01]  /*0290*/  LDCU UR6, c[0x0][0x398] ;  /* 0x00007300ff0677ac */ /* 0x000ee20008000800 */
[----:B------:R-:W-:-:S03]  /*02a0*/  ISETP.NE.AND P0, PT, R0, RZ, PT ;  /* 0x000000ff0000720c */ /* 0x000fc60003f05270 */
[----:B------:R-:W-:Y:S02]  /*02b0*/  LEA R11, R8, UR5, 0x2 ;  /* 0x00000005080b7c11 */ /* 0x000fe4000f8e10ff */
[----:B---3--:R-:W-:-:S13]  /*02c0*/  ISETP.GE.OR P0, PT, R5, UR6, !P0 ;  /* 0x0000000605007c0c */ /* 0x008fda000c706670 */
[----:B-1----:R-:W1:Y:S01]  /*02d0*/  @!P0 LDC.64 R2, c[0x0][0x388] ;  /* 0x0000e200ff028b82 */ /* 0x002e620000000a00 */
[----:B--2---:R-:W-:Y:S07]  /*02e0*/  STS [R11], R4 ;  /* 0x000000040b007388 */ /* 0x004fee0000000800 */
[----:B------:R-:W-:Y:S06]  /*02f0*/  BAR.SYNC.DEFER_BLOCKING 0x0 ;  /* 0x0000000000007b1d */ /* 0x000fec0000010000 */
[----:B------:R-:W2:Y:S04]  /*0300*/  @P1 LDS R6, [R9+-0x4] ;  /* 0xfffffc0009061984 */ /* 0x000ea80000000800 */
[----:B--2---:R-:W-:Y:S04]  /*0310*/  @P1 STS [R11], R6 ;  /* 0x000000060b001388 */ /* 0x004fe80000000800 */
[----:B------:R-:W-:Y:S01]  /*0320*/  @!P1 STS [UR5], RZ ;  /* 0x000000ffff009988 */ /* 0x000fe20008000805 */
[----:B------:R-:W-:Y:S01]  /*0330*/  UIADD3 UR5, UPT, UPT, UR7, -0x1, URZ ;  /* 0xffffffff07057890 */ /* 0x000fe2000fffe0ff */
[----:B------:R-:W-:Y:S05]  /*0340*/  BAR.SYNC.DEFER_BLOCKING 0x0 ;  /* 0x0000000000007b1d */ /* 0x000fea0000010000 */
[----:B------:R-:W-:Y:S01]  /*0350*/  ISETP.NE.AND P1, PT, R8, UR5, PT ;  /* 0x0000000508007c0c */ /* 0x000fe2000bf25270 */
[----:B0-----:R-:W0:Y:S02]  /*0360*/  @!P0 LDS R0, [R11] ;  /* 0x000000000b008984 */ /* 0x001e240000000800 */
[----:B0-----:R-:W-:-:S04]  /*0370*/  @!P0 VIADD R5, R0, UR4 ;  /* 0x0000000400058c36 */ /* 0x001fc80008000000 */
[----:B-1----:R-:W-:-:S05]  /*0380*/  @!P0 IMAD.WIDE.U32 R2, R5, 0x4, R2 ;  /* 0x0000000405028825 */ /* 0x002fca00078e0002 */
[----:B------:R0:W-:Y:S01]  /*0390*/  @!P0 STG.E desc[UR8][R2.64], R7 ;  /* 0x0000000702008986 */ /* 0x0001e2000c101908 */
[----:B------:R-:W-:Y:S05]  /*03a0*/  @P1 EXIT ;  /* 0x000000000000194d */ /* 0x000fea0003800000 */
[----:B------:R-:W1:Y:S01]  /*03b0*/  LDS R9, [R9] ;  /* 0x0000000009097984 */ /* 0x000e620000000800 */
[----:B0-----:R-:W0:Y:S01]  /*03c0*/  LDC.64 R2, c[0x0][0x390] ;  /* 0x0000e400ff027b82 */ /* 0x001e220000000a00 */
[----:B------:R-:W-:Y:S01]  /*03d0*/  VOTEU.ANY UR4, UPT, PT ;  /* 0x0000000000047886 */ /* 0x000fe200038e0100 */
[----:B------:R-:W2:Y:S01]  /*03e0*/  S2R R0, SR_LANEID ;  /* 0x0000000000007919 */ /* 0x000ea20000000000 */
[----:B------:R-:W-:-:S06]  /*03f0*/  UFLO.U32 UR4, UR4 ;  /* 0x00000004000472bd */ /* 0x000fcc00080e0000 */
[----:B--2---:R-:W-:Y:S01]  /*0400*/  ISETP.EQ.U32.AND P0, PT, R0, UR4, PT ;  /* 0x0000000400007c0c */ /* 0x004fe2000bf02070 */
[----:B-1----:R-:W1:Y:S02]  /*0410*/  REDUX.SUM UR5, R9 ;  /* 0x00000000090573c4 */ /* 0x002e64000000c000 */
[----:B-1----:R-:W-:-:S10]  /*0420*/  IMAD.U32 R5, RZ, RZ, UR5 ;  /* 0x00000005ff057e24 */ /* 0x002fd4000f8e00ff */
[----:B0-----:R-:W-:Y:S01]  /*0430*/  @P0 REDG.E.ADD.STRONG.GPU desc[UR8][R2.64], R5 ;  /* 0x000000050200098e */ /* 0x001fe2000c12e108 */
[----:B------:R-:W-:Y:S05]  /*0440*/  EXIT ;  /* 0x000000000000794d */ /* 0x000fea0003800000 */
.L_x_5:
        /* <DEDUP_REMOVED lines=11> */
.L_x_14:


//--------------------- .text._Z15scatterElementsPfS_PiS0_i --------------------------
	.section	.text._Z15scatterElementsPfS_PiS0_i,"ax",@progbits
	.align	128
        .global         _Z15scatterElementsPfS_PiS0_i
        .type           _Z15scatterElementsPfS_PiS0_i,@function
        .size           _Z15scatterElementsPfS_PiS0_i,(.L_x_15 - _Z15scatterElementsPfS_PiS0_i)
        .other          _Z15scatterElementsPfS_PiS0_i,@"STO_CUDA_ENTRY STV_DEFAULT"
_Z15scatterElementsPfS_PiS0_i:
.text._Z15scatterElementsPfS_PiS0_i:
[----:B------:R-:W-:Y:S01]  /*0000*/  LDC R1, c[0x0][0x37c] ;  /* 0x0000df00ff017b82 */ /* 0x000fe20000000800 */
[----:B------:R-:W0:Y:S07]  /*0010*/  S2R R0, SR_TID.X ;  /* 0x0000000000007919 */ /* 0x000e2e0000002100 */
[----:B------:R-:W0:Y:S01]  /*0020*/  S2UR UR4, SR_CTAID.X ;  /* 0x00000000000479c3 */ /* 0x000e220000002500 */
[----:B------:R-:W1:Y:S07]  /*0030*/  LDCU UR5, c[0x0][0x3a0] ;  /* 0x00007400ff0577ac */ /* 0x000e6e0008000800 */
[----:B------:R-:W0:Y:S02]  /*0040*/  LDC R7, c[0x0][0x360] ;  /* 0x0000d800ff077b82 */ /* 0x000e240000000800 */
[----:B0-----:R-:W-:-:S05]  /*0050*/  IMAD R7, R7, UR4, R0 ;  /* 0x0000000407077c24 */ /* 0x001fca000f8e0200 */
[----:B-1----:R-:W-:-:S13]  /*0060*/  ISETP.GE.AND P0, PT, R7, UR5, PT ;  /* 0x0000000507007c0c */ /* 0x002fda000bf06270 */
[----:B------:R-:W-:Y:S05]  /*0070*/  @P0 EXIT ;  /* 0x000000000000094d */ /* 0x000fea0003800000 */
[----:B------:R-:W0:Y:S01]  /*0080*/  LDC.64 R2, c[0x0][0x390] ;  /* 0x0000e400ff027b82 */ /* 0x000e220000000a00 */
[----:B------:R-:W1:Y:S01]  /*0090*/  LDCU.64 UR4, c[0x0][0x358] ;  /* 0x00006b00ff0477ac */ /* 0x000e620008000a00 */
[----:B0-----:R-:W-:-:S06]  /*00a0*/  IMAD.WIDE R2, R7, 0x4, R2 ;  /* 0x0000000407027825 */ /* 0x001fcc00078e0202 */
[----:B-1----:R-:W2:Y:S02]  /*00b0*/  LDG.E R2, desc[UR4][R2.64] ;  /* 0x0000000402027981 */ /* 0x002ea4000c1e1900 */
[----:B--2---:R-:W-:-:S13]  /*00c0*/  ISETP.NE.AND P0, PT, R2, RZ, PT ;  /* 0x000000ff0200720c */ /* 0x004fda0003f05270 */
[----:B------:R-:W-:Y:S05]  /*00d0*/  @!P0 EXIT ;  /* 0x000000000000894d */ /* 0x000fea0003800000 */
[----:B------:R-:W0:Y:S08]  /*00e0*/  LDC.64 R4, c[0x0][0x398] ;  /* 0x0000e600ff047b82 */ /* 0x000e300000000a00 */
[----:B------:R-:W1:Y:S01]  /*00f0*/  LDC.64 R2, c[0x0][0x380] ;  /* 0x0000e000ff027b82 */ /* 0x000e620000000a00 */
[----:B0-----:R-:W-:-:S06]  /*0100*/  IMAD.WIDE R4, R7, 0x4, R4 ;  /* 0x0000000407047825 */ /* 0x001fcc00078e0204 */
[----:B------:R-:W2:Y:S01]  /*0110*/  LDG.E R5, desc[UR4][R4.64] ;  /* 0x0000000404057981 */ /* 0x000ea2000c1e1900 */
[----:B-1----:R-:W-:Y:S02]  /*0120*/  IMAD.WIDE R2, R7, 0x4, R2 ;  /* 0x0000000407027825 */ /* 0x002fe400078e0202 */
[----:B------:R-:W2:Y:S04]  /*0130*/  LDC.64 R6, c[0x0][0x388] ;  /* 0x0000e200ff067b82 */ /* 0x000ea80000000a00 */
[----:B------:R-:W3:Y:S01]  /*0140*/  LDG.E R3, desc[UR4][R2.64] ;  /* 0x0000000402037981 */ /* 0x000ee2000c1e1900 */
[----:B--2---:R-:W-:-:S05]  /*0150*/  IMAD.WIDE R6, R5, 0x4, R6 ;  /* 0x0000000405067825 */ /* 0x004fca00078e0206 */
[----:B---3--:R-:W-:Y:S01]  /*0160*/  STG.E desc[UR4][R6.64], R3 ;  /* 0x0000000306007986 */ /* 0x008fe2000c101904 */
[----:B------:R-:W-:Y:S05]  /*0170*/  EXIT ;  /* 0x000000000000794d */ /* 0x000fea0003800000 */
.L_x_6:
        /* <DEDUP_REMOVED lines=16> */
.L_x_15:


//--------------------- .text._Z13exclusiveScanPii --------------------------
	.section	.text._Z13exclusiveScanPii,"ax",@progbits
	.align	128
        .global         _Z13exclusiveScanPii
        .type           _Z13exclusiveScanPii,@function
        .size           _Z13exclusiveScanPii,(.L_x_16 - _Z13exclusiveScanPii)
        .other          _Z13exclusiveScanPii,@"STO_CUDA_ENTRY STV_DEFAULT"
_Z13exclusiveScanPii:
.text._Z13exclusiveScanPii:
[----:B------:R-:W-:Y:S01]  /*0000*/  LDC R1, c[0x0][0x37c] ;  /* 0x0000df00ff017b82 */ /* 0x000fe20000000800 */
[----:B------:R-:W0:Y:S01]  /*0010*/  S2R R11, SR_TID.X ;  /* 0x00000000000b7919 */ /* 0x000e220000002100 */
[----:B------:R-:W0:Y:S06]  /*0020*/  LDCU UR6, c[0x0][0x388] ;  /* 0x00007100ff0677ac */ /* 0x000e2c0008000800 */
[----:B------:R-:W1:Y:S01]  /*0030*/  LDC.64 R2, c[0x0][0x380] ;  /* 0x0000e000ff027b82 */ /* 0x000e620000000a00 */
[----:B------:R-:W2:Y:S07]  /*0040*/  LDCU.64 UR8, c[0x0][0x358] ;  /* 0x00006b00ff0877ac */ /* 0x000eae0008000a00 */
[----:B------:R-:W3:Y:S08]  /*0050*/  S2UR UR5, SR_CgaCtaId ;  /* 0x00000000000579c3 */ /* 0x000ef00000008800 */
[----:B------:R-:W4:Y:S01]  /*0060*/  LDC R10, c[0x0][0x388] ;  /* 0x0000e200ff0a7b82 */ /* 0x000f220000000800 */
[C---:B0-----:R-:W-:Y:S01]  /*0070*/  ISETP.GE.AND P2, PT, R11.reuse, UR6, PT ;  /* 0x000000060b007c0c */ /* 0x041fe2000bf46270 */
[----:B-1----:R-:W-:-:S12]  /*0080*/  IMAD.WIDE.U32 R2, R11, 0x4, R2 ;  /* 0x000000040b027825 */ /* 0x002fd800078e0002 */
[----:B--2---:R-:W2:Y:S01]  /*0090*/  @!P2 LDG.E R5, desc[UR8][R2.64] ;  /* 0x000000080205a981 */ /* 0x004ea2000c1e1900 */
[----:B------:R-:W-:Y:S01]  /*00a0*/  UMOV UR4, 0x400 ;  /* 0x0000040000047882 */ /* 0x000fe20000000000 */
[----:B------:R-:W-:Y:S01]  /*00b0*/  ISETP.NE.AND P0, PT, R11, RZ, PT ;  /* 0x000000ff0b00720c */ /* 0x000fe20003f05270 */
[----:B---3--:R-:W-:Y:S01]  /*00c0*/  ULEA UR4, UR5, UR4, 0x18 ;  /* 0x0000000405047291 */ /* 0x008fe2000f8ec0ff */
[----:B----4-:R-:W-:Y:S01]  /*00d0*/  ISETP.GE.AND P1, PT, R10, 0x2, PT ;  /* 0x000000020a00780c */ /* 0x010fe20003f26270 */
[----:B------:R-:W-:Y:S01]  /*00e0*/  USHF.R.S32.HI UR5, URZ, 0x1, UR6 ;  /* 0x00000001ff057899 */ /* 0x000fe20008011406 */
[----:B------:R-:W-:-:S03]  /*00f0*/  IMAD.MOV.U32 R4, RZ, RZ, 0x1 ;  /* 0x00000001ff047424 */ /* 0x000fc600078e00ff */
[----:B------:R-:W-:Y:S01]  /*0100*/  LEA R0, R11, UR4, 0x2 ;  /* 0x000000040b007c11 */ /* 0x000fe2000f8e10ff */
[----:B------:R-:W-:-:S04]  /*0110*/  UISETP.GE.AND UP0, UPT, UR5, 0x1, UPT ;  /* 0x000000010500788c */ /* 0x000fc8000bf06270 */
[----:B--2---:R0:W-:Y:S04]  /*0120*/  @!P2 STS [R0], R5 ;  /* 0x000000050000a388 */ /* 0x0041e80000000800 */
[----:B------:R0:W-:Y:S01]  /*0130*/  @P2 STS [R0], RZ ;  /* 0x000000ff00002388 */ /* 0x0001e20000000800 */
[----:B------:R-:W-:Y:S06]  /*0140*/  BAR.SYNC.DEFER_BLOCKING 0x0 ;  /* 0x0000000000007b1d */ /* 0x000fec0000010000 */
[----:B------:R-:W-:Y:S05]  /*0150*/  BRA.U !UP0, `(.L_x_7) ;  /* 0x0000000108407547 */ /* 0x000fea000b800000 */
[----:B0-----:R-:W-:Y:S01]  /*0160*/  LEA R5, R11, 0x1, 0x1 ;  /* 0x000000010b057811 */ /* 0x001fe200078e08ff */
[----:B------:R-:W-:-:S07]  /*0170*/  IMAD.MOV.U32 R4, RZ, RZ, 0x1 ;  /* 0x00000001ff047424 */ /* 0x000fce00078e00ff */
.L_x_8:
[----:B------:R-:W-:Y:S01]  /*0180*/  BAR.SYNC.DEFER_BLOCKING 0x0 ;  /* 0x0000000000007b1d */ /* 0x000fe20000010000 */
[----:B------:R-:W-:Y:S01]  /*0190*/  ISETP.GE.AND P2, PT, R11, UR5, PT ;  /* 0x000000050b007c0c */ /* 0x000fe2000bf46270 */
[----:B------:R-:W-:Y:S02]  /*01a0*/  UISETP.GT.U32.AND UP0, UPT, UR5, 0x1, UPT ;  /* 0x000000010500788c */ /* 0x000fe4000bf04070 */
[----:B------:R-:W-:-:S07]  /*01b0*/  USHF.R.U32.HI UR6, URZ, 0x1, UR5 ;  /* 0x00000001ff067899 */ /* 0x000fce0008011605 */
[----:B------:R-:W-:-:S03]  /*01c0*/  UMOV UR5, UR6 ;  /* 0x0000000600057c82 */ /* 0x000fc60008000000 */
[----:B-1----:R-:W-:-:S05]  /*01d0*/  @!P2 IMAD R6, R5, R4, RZ ;  /* 0x000000040506a224 */ /* 0x002fca00078e02ff */
[----:B------:R-:W-:-:S05]  /*01e0*/  @!P2 LEA R7, R6, UR4, 0x2 ;  /* 0x000000040607ac11 */ /* 0x000fca000f8e10ff */
[C---:B------:R-:W-:Y:S02]  /*01f0*/  @!P2 IMAD R6, R4.reuse, 0x4, R7 ;  /* 0x000000040406a824 */ /* 0x040fe400078e0207 */
[----:B------:R-:W-:Y:S01]  /*0200*/  @!P2 LDS R7, [R7+-0x4] ;  /* 0xfffffc000707a984 */ /* 0x000fe20000000800 */
[----:B------:R-:W-:-:S03]  /*0210*/  IMAD.SHL.U32 R4, R4, 0x2, RZ ;  /* 0x0000000204047824 */ /* 0x000fc600078e00ff */
[----:B------:R-:W0:Y:S02]  /*0220*/  @!P2 LDS R8, [R6+-0x4] ;  /* 0xfffffc000608a984 */ /* 0x000e240000000800 */
[----:B0-----:R-:W-:-:S05]  /*0230*/  @!P2 IMAD.IADD R9, R7, 0x1, R8 ;  /* 0x000000010709a824 */ /* 0x001fca00078e0208 */
[----:B------:R1:W-:Y:S01]  /*0240*/  @!P2 STS [R6+-0x4], R9 ;  /* 0xfffffc090600a388 */ /* 0x0003e20000000800 */
[----:B------:R-:W-:Y:S05]  /*0250*/  BRA.U UP0, `(.L_x_8) ;  /* 0xfffffffd00c87547 */ /* 0x000fea000b83ffff */
.L_x_7:
[----:B0-----:R-:W-:-:S05]  /*0260*/  @!P0 LEA R5, R10, UR4, 0x2 ;  /* 0x000000040a058c11 */ /* 0x001fca000f8e10ff */
[----:B------:R0:W-:Y:S01]  /*0270*/  @!P0 STS [R5+-0x4], RZ ;  /* 0xfffffcff05008388 */ /* 0x0001e20000000800 */
[----:B------:R-:W-:Y:S05]  /*0280*/  @!P1 BRA `(.L_x_9) ;  /* 0x0000000000449947 */ /* 0x000fea0003800000 */
[----:B------:R-:W2:Y:S01]  /*0290*/  LDC R10, c[0x0][0x388] ;  /* 0x0000e200ff0a7b82 */ /* 0x000ea20000000800 */
[----:B-1----:R-:W-:Y:S01]  /*02a0*/  LEA R9, R11, 0x1, 0x1 ;  /* 0x000000010b097811 */ /* 0x002fe200078e08ff */
[----:B------:R-:W-:-:S06]  /*02b0*/  UMOV UR5, 0x1 ;  /* 0x0000000100057882 */ /* 0x000fcc0000000000 */
.L_x_10:
[----:B------:R-:W-:Y:S01]  /*02c0*/  BAR.SYNC.DEFER_BLOCKING 0x0 ;  /* 0x0000000000007b1d */ /* 0x000fe20000010000 */
[----:B------:R-:W-:Y:S01]  /*02d0*/  ISETP.GE.U32.AND P0, PT, R11, UR5, PT ;  /* 0x000000050b007c0c */ /* 0x000fe2000bf06070 */
[----:B------:R-:W-:Y:S01]  /*02e0*/  USHF.L.U32 UR5, UR5, 0x1, URZ ;  /* 0x0000000105057899 */ /* 0x000fe200080006ff */
[----:B------:R-:W-:-:S11]  /*02f0*/  SHF.R.U32.HI R4, RZ, 0x1, R4 ;  /* 0x00000001ff047819 */ /* 0x000fd60000011604 */
[----:B0-----:R-:W-:-:S05]  /*0300*/  @!P0 IMAD R5, R4, R9, RZ ;  /* 0x0000000904058224 */ /* 0x001fca00078e02ff */
[----:B------:R-:W-:-:S05]  /*0310*/  @!P0 LEA R5, R5, UR4, 0x2 ;  /* 0x0000000405058c11 */ /* 0x000fca000f8e10ff */
[----:B------:R-:W-:Y:S01]  /*0320*/  @!P0 IMAD R7, R4, 0x4, R5 ;  /* 0x0000000404078824 */ /* 0x000fe200078e0205 */
[----:B------:R-:W-:Y:S04]  /*0330*/  @!P0 LDS R6, [R5+-0x4] ;  /* 0xfffffc0005068984 */ /* 0x000fe80000000800 */
[----:B------:R-:W0:Y:S02]  /*0340*/  @!P0 LDS R8, [R7+-0x4] ;  /* 0xfffffc0007088984 */ /* 0x000e240000000800 */
[----:B0-----:R-:W-:Y:S02]  /*0350*/  @!P0 IMAD.IADD R6, R6, 0x1, R8 ;  /* 0x0000000106068824 */ /* 0x001fe400078e0208 */
[----:B------:R3:W-:Y:S04]  /*0360*/  @!P0 STS [R5+-0x4], R8 ;  /* 0xfffffc0805008388 */ /* 0x0007e80000000800 */
[----:B------:R3:W-:Y:S01]  /*0370*/  @!P0 STS [R7+-0x4], R6 ;  /* 0xfffffc0607008388 */ /* 0x0007e20000000800 */
[----:B--2---:R-:W-:-:S13]  /*0380*/  ISETP.LE.AND P0, PT, R10, UR5, PT ;  /* 0x000000050a007c0c */ /* 0x004fda000bf03270 */
[----:B---3--:R-:W-:Y:S05]  /*0390*/  @!P0 BRA `(.L_x_10) ;  /* 0xfffffffc00c88947 */ /* 0x008fea000383ffff */
.L_x_9:
[----:B------:R-:W-:Y:S01]  /*03a0*/  BAR.SYNC.DEFER_BLOCKING 0x0 ;  /* 0x0000000000007b1d */ /* 0x000fe20000010000 */
[----:B------:R-:W-:-:S13]  /*03b0*/  ISETP.GE.AND P0, PT, R11, R10, PT ;  /* 0x0000000a0b00720c */ /* 0x000fda0003f06270 */
[----:B------:R-:W-:Y:S05]  /*03c0*/  @P0 EXIT ;  /* 0x000000000000094d */ /* 0x000fea0003800000 */
[----:B0-----:R-:W0:Y:S04]  /*03d0*/  LDS R5, [R0] ;  /* 0x0000000000057984 */ /* 0x001e280000000800 */
[----:B0-----:R-:W-:Y:S01]  /*03e0*/  STG.E desc[UR8][R2.64], R5 ;  /* 0x0000000502007986 */ /* 0x001fe2000c101908 */
[----:B------:R-:W-:Y:S05]  /*03f0*/  EXIT ;  /* 0x000000000000794d */ /* 0x000fea0003800000 */
.L_x_11:
        /* <DEDUP_REMOVED lines=16> */
.L_x_16:


//--------------------- .text._Z17markValidElementsPfPii --------------------------
	.section	.text._Z17markValidElementsPfPii,"ax",@progbits
	.align	128
        .global         _Z17markValidElementsPfPii
        .type           _Z17markValidElementsPfPii,@function
        .size           _Z17markValidElementsPfPii,(.L_x_17 - _Z17markValidElementsPfPii)
        .other          _Z17markValidElementsPfPii,@"STO_CUDA_ENTRY STV_DEFAULT"
_Z17markValidElementsPfPii:
.text._Z17markValidElementsPfPii:
        /* <DEDUP_REMOVED lines=9> */
[----:B------:R-:W1:Y:S07]  /*0090*/  LDCU.64 UR4, c[0x0][0x358] ;  /* 0x00006b00ff0477ac */ /* 0x000e6e0008000a00 */
[----:B------:R-:W2:Y:S01]  /*00a0*/  LDC.64 R4, c[0x0][0x388] ;  /* 0x0000e200ff047b82 */ /* 0x000ea20000000a00 */
[----:B0-----:R-:W-:-:S06]  /*00b0*/  IMAD.WIDE R2, R7, 0x4, R2 ;  /* 0x0000000407027825 */ /* 0x001fcc00078e0202 */
[----:B-1----:R-:W3:Y:S01]  /*00c0*/  LDG.E R2, desc[UR4][R2.64] ;  /* 0x0000000402027981 */ /* 0x002ee2000c1e1900 */
[----:B--2---:R-:W-:Y:S01]  /*00d0*/  IMAD.WIDE R4, R7, 0x4, R4 ;  /* 0x0000000407047825 */ /* 0x004fe200078e0204 */
[----:B---3--:R-:W-:-:S04]  /*00e0*/  FSETP.GT.AND P0, PT, R2, RZ, PT ;  /* 0x000000ff0200720b */ /* 0x008fc80003f04000 */
[----:B------:R-:W-:-:S05]  /*00f0*/  SEL R7, RZ, 0x1, !P0 ;  /* 0x00000001ff077807 */ /* 0x000fca0004000000 */
[----:B------:R-:W-:Y:S01]  /*0100*/  STG.E desc[UR4][R4.64], R7 ;  /* 0x0000000704007986 */ /* 0x000fe2000c101904 */
[----:B------:R-:W-:Y:S05]  /*0110*/  EXIT ;  /* 0x000000000000794d */ /* 0x000fea0003800000 */
.L_x_12:
        /* <DEDUP_REMOVED lines=14> */
.L_x_17:


//--------------------- .nv.shared._Z20streamCompactionWarpPfS_Pii --------------------------
	.section	.nv.shared._Z20streamCompactionWarpPfS_Pii,"aw",@nobits
	.sectionflags	@""
	.align	16
.nv.shared._Z20streamCompactionWarpPfS_Pii:
	.zero		1152


//--------------------- .nv.shared.reserved.0     --------------------------
	.section	.nv.shared.reserved.0,"aw",@nobits
	.weak		__nv_reservedSMEM_offset_0_alias
	.size		__nv_reservedSMEM_offset_0_alias, 0, 64
	.other		__nv_reservedSMEM_offset_0_alias,@"STO_CUDA_RESERVED_SHARED STV_DEFAULT"
__nv_reservedSMEM_offset_0_alias:
	.zero		0
	.zero		64


//--------------------- .nv.shared._Z25streamCompactionOptimizedPfS_Pii --------------------------
	.section	.nv.shared._Z25streamCompactionOptimizedPfS_Pii,"aw",@nobits
	.sectionflags	@""
	.align	16
	.zero		1024


//--------------------- .nv.shared._Z15scatterElementsPfS_PiS0_i --------------------------
	.section	.nv.shared._Z15scatterElementsPfS_PiS0_i,"aw",@nobits
	.sectionflags	@""
	.align	16
	.zero		1024


//--------------------- .nv.shared._Z13exclusiveScanPii --------------------------
	.section	.nv.shared._Z13exclusiveScanPii,"aw",@nobits
	.sectionflags	@""
	.align	16
	.zero		1024


//--------------------- .nv.shared._Z17markValidElementsPfPii --------------------------
	.section	.nv.shared._Z17markValidElementsPfPii,"aw",@nobits
	.sectionflags	@""
	.align	16
	.zero		1024


//--------------------- .nv.constant0._Z20streamCompactionWarpPfS_Pii --------------------------
	.section	.nv.constant0._Z20streamCompactionWarpPfS_Pii,"a",@progbits
	.sectionflags	@""
	.align	4
.nv.constant0._Z20streamCompactionWarpPfS_Pii:
	.zero		924


//--------------------- .nv.constant0._Z25streamCompactionOptimizedPfS_Pii --------------------------
	.section	.nv.constant0._Z25streamCompactionOptimizedPfS_Pii,"a",@progbits
	.sectionflags	@""
	.align	4
.nv.constant0._Z25streamCompactionOptimizedPfS_Pii:
	.zero		924


//--------------------- .nv.constant0._Z15scatterElementsPfS_PiS0_i --------------------------
	.section	.nv.constant0._Z15scatterElementsPfS_PiS0_i,"a",@progbits
	.sectionflags	@""
	.align	4
.nv.constant0._Z15scatterElementsPfS_PiS0_i:
	.zero		932


//--------------------- .nv.constant0._Z13exclusiveScanPii --------------------------
	.section	.nv.constant0._Z13exclusiveScanPii,"a",@progbits
	.sectionflags	@""
	.align	4
.nv.constant0._Z13exclusiveScanPii:
	.zero		908


//--------------------- .nv.constant0._Z17markValidElementsPfPii --------------------------
	.section	.nv.constant0._Z17markValidElementsPfPii,"a",@progbits
	.sectionflags	@""
	.align	4
.nv.constant0._Z17markValidElementsPfPii:
	.zero		916


//--------------------- SYMBOLS --------------------------

	.type		.nv.reservedSmem.offset0,@object
	.size		.nv.reservedSmem.offset0,0x4
	.type		.nv.reservedSmem.cap,@object
	.size		.nv.reservedSmem.cap,0x4
